	.headerflags	@"EF_CUDA_TEXMODE_UNIFIED EF_CUDA_64BIT_ADDRESS EF_CUDA_ACCELERATORS EF_CUDA_SM90 EF_CUDA_VIRTUAL_SM(EF_CUDA_SM90)"
	.elftype	@"ET_EXEC"


//--------------------- .nv.info                  --------------------------
	.section	.nv.info,"",@"SHT_CUDA_INFO"
	.align	4


	//----- nvinfo : EIATTR_REGCOUNT
	.align		4
        /*0000*/ 	.byte	0x04, 0x2f
        /*0002*/ 	.short	(.L_1 - .L_0)
	.align		4
.L_0:
        /*0004*/ 	.word	index@(triton_poi_fused_convolution_relu_threshold_backward_25)
        /*0008*/ 	.word	0x0000000c


	//----- nvinfo : EIATTR_MIN_STACK_SIZE
	.align		4
.L_1:
        /*000c*/ 	.byte	0x04, 0x12
        /*000e*/ 	.short	(.L_3 - .L_2)
	.align		4
.L_2:
        /*0010*/ 	.word	index@(triton_poi_fused_convolution_relu_threshold_backward_25)
        /*0014*/ 	.word	0x00000000


	//----- nvinfo : EIATTR_FRAME_SIZE
	.align		4
.L_3:
        /*0018*/ 	.byte	0x04, 0x11
        /*001a*/ 	.short	(.L_5 - .L_4)
	.align		4
.L_4:
        /*001c*/ 	.word	index@(triton_poi_fused_convolution_relu_threshold_backward_25)
        /*0020*/ 	.word	0x00000000


	//----- nvinfo : EIATTR_MIN_STACK_SIZE
	.align		4
.L_5:
        /*0024*/ 	.byte	0x04, 0x12
        /*0026*/ 	.short	(.L_7 - .L_6)
	.align		4
.L_6:
        /*0028*/ 	.word	index@(triton_poi_fused_convolution_relu_threshold_backward_25)
        /*002c*/ 	.word	0x00000000
.L_7:


//--------------------- .nv.info.triton_poi_fused_convolution_relu_threshold_backward_25 --------------------------
	.section	.nv.info.triton_poi_fused_convolution_relu_threshold_backward_25,"",@"SHT_CUDA_INFO"
	.sectionflags	@""
	.align	4


	//----- nvinfo : EIATTR_CUDA_API_VERSION
	.align		4
        /*0000*/ 	.byte	0x04, 0x37
        /*0002*/ 	.short	(.L_9 - .L_8)
.L_8:
        /*0004*/ 	.word	0x0000007c


	//----- nvinfo : EIATTR_KPARAM_INFO
	.align		4
.L_9:
        /*0008*/ 	.byte	0x04, 0x17
        /*000a*/ 	.short	(.L_11 - .L_10)
.L_10:
        /*000c*/ 	.word	0x00000000
        /*0010*/ 	.short	0x0003
        /*0012*/ 	.short	0x0018
        /*0014*/ 	.byte	0x00, 0xf0, 0x11, 0x00


	//----- nvinfo : EIATTR_KPARAM_INFO
	.align		4
.L_11:
        /*0018*/ 	.byte	0x04, 0x17
        /*001a*/ 	.short	(.L_13 - .L_12)
.L_12:
        /*001c*/ 	.word	0x00000000
        /*0020*/ 	.short	0x0002
        /*0022*/ 	.short	0x0010
        /*0024*/ 	.byte	0x00, 0xf4, 0x21, 0x00


	//----- nvinfo : EIATTR_KPARAM_INFO
	.align		4
.L_13:
        /*0028*/ 	.byte	0x04, 0x17
        /*002a*/ 	.short	(.L_15 - .L_14)
.L_14:
        /*002c*/ 	.word	0x00000000
        /*0030*/ 	.short	0x0001
        /*0032*/ 	.short	0x0008
        /*0034*/ 	.byte	0x00, 0xf4, 0x21, 0x00


	//----- nvinfo : EIATTR_KPARAM_INFO
	.align		4
.L_15:
        /*0038*/ 	.byte	0x04, 0x17
        /*003a*/ 	.short	(.L_17 - .L_16)
.L_16:
        /*003c*/ 	.word	0x00000000
        /*0040*/ 	.short	0x0000
        /*0042*/ 	.short	0x0000
        /*0044*/ 	.byte	0x00, 0xf4, 0x21, 0x00


	//----- nvinfo : EIATTR_SPARSE_MMA_MASK
	.align		4
.L_17:
        /*0048*/ 	.byte	0x03, 0x50
        /*004a*/ 	.short	0x0000


	//----- nvinfo : EIATTR_MAXREG_COUNT
	.align		4
        /*004c*/ 	.byte	0x03, 0x1b
        /*004e*/ 	.short	0x00ff


	//----- nvinfo : EIATTR_EXIT_INSTR_OFFSETS
	.align		4
        /*0050*/ 	.byte	0x04, 0x1c
        /*0052*/ 	.short	(.L_19 - .L_18)


	//   ....[0]....
.L_18:
        /*0054*/ 	.word	0x00000300


	//----- nvinfo : EIATTR_REQNTID
	.align		4
.L_19:
        /*0058*/ 	.byte	0x04, 0x10
        /*005a*/ 	.short	(.L_21 - .L_20)
.L_20:
        /*005c*/ 	.word	0x00000080
        /*0060*/ 	.word	0x00000001
        /*0064*/ 	.word	0x00000001


	//----- nvinfo : EIATTR_CBANK_PARAM_SIZE
	.align		4
.L_21:
        /*0068*/ 	.byte	0x03, 0x19
        /*006a*/ 	.short	0x001c


	//----- nvinfo : EIATTR_PARAM_CBANK
	.align		4
        /*006c*/ 	.byte	0x04, 0x0a
        /*006e*/ 	.short	(.L_23 - .L_22)
	.align		4
.L_22:
        /*0070*/ 	.word	index@(.nv.constant0.triton_poi_fused_convolution_relu_threshold_backward_25)
        /*0074*/ 	.short	0x0210
        /*0076*/ 	.short	0x001c


	//----- nvinfo : EIATTR_SW_WAR
	.align		4
.L_23:
        /*0078*/ 	.byte	0x04, 0x36
        /*007a*/ 	.short	(.L_25 - .L_24)
.L_24:
        /*007c*/ 	.word	0x00000008
.L_25:


//--------------------- .nv.callgraph             --------------------------
	.section	.nv.callgraph,"",@"SHT_CUDA_CALLGRAPH"
	.align	4
	.sectionentsize	8
	.align		4
        /*0000*/ 	.word	0x00000000
	.align		4
        /*0004*/ 	.word	0xffffffff
	.align		4
        /*0008*/ 	.word	0x00000000
	.align		4
        /*000c*/ 	.word	0xfffffffe
	.align		4
        /*0010*/ 	.word	0x00000000
	.align		4
        /*0014*/ 	.word	0xfffffffd
	.align		4
        /*0018*/ 	.word	0x00000000
	.align		4
        /*001c*/ 	.word	0xfffffffc


//--------------------- .text.triton_poi_fused_convolution_relu_threshold_backward_25 --------------------------
	.section	.text.triton_poi_fused_convolution_relu_threshold_backward_25,"ax",@progbits
	.align	128
        .global         triton_poi_fused_convolution_relu_threshold_backward_25
        .type           triton_poi_fused_convolution_relu_threshold_backward_25,@function
        .size           triton_poi_fused_convolution_relu_threshold_backward_25,(.L_x_1 - triton_poi_fused_convolution_relu_threshold_backward_25)
        .other          triton_poi_fused_convolution_relu_threshold_backward_25,@"STO_CUDA_ENTRY STV_DEFAULT"
triton_poi_fused_convolution_relu_threshold_backward_25:
.text.triton_poi_fused_convolution_relu_threshold_backward_25:
[----:B------:R-:W-:Y:S01]  /*0000*/  LDC R1, c[0x0][0x28] ;  /* 0x00000a00ff017b82 */ /* 0x000fe20000000800 */
[----:B------:R-:W1:Y:S07]  /*0010*/  S2R R0, SR_TID.X ;  /* 0x0000000000007919 */ /* 0x000e6e0000002100 */
[----:B------:R-:W2:Y:S01]  /*0020*/  LDC.64 R4, c[0x0][0x210] ;  /* 0x00008400ff047b82 */ /* 0x000ea20000000a00 */
[----:B------:R-:W-:Y:S01]  /*0030*/  ULDC.64 UR4, c[0x0][0x208] ;  /* 0x0000820000047ab9 */ /* 0x000fe20000000a00 */
[----:B------:R-:W-:Y:S01]  /*0040*/  ULDC.64 UR6, c[0x0][0x220] ;  /* 0x0000880000067ab9 */ /* 0x000fe20000000a00 */
[----:B------:R-:W3:Y:S01]  /*0050*/  S2R R3, SR_CTAID.X ;  /* 0x0000000000037919 */ /* 0x000ee20000002500 */
[----:B-1----:R-:W-:Y:S01]  /*0060*/  IMAD.SHL.U32 R0, R0, 0x4, RZ ;  /* 0x0000000400007824 */ /* 0x002fe200078e00ff */
[----:B---3--:R-:W-:-:S04]  /*0070*/  SHF.R.S32.HI R7, RZ, 0x16, R3 ;  /* 0x00000016ff077819 */ /* 0x008fc80000011403 */
[----:B------:R-:W-:Y:S02]  /*0080*/  LOP3.LUT R0, R0, 0x1fc, RZ, 0xc0, !PT ;  /* 0x000001fc00007812 */ /* 0x000fe400078ec0ff */
[----:B------:R-:W-:-:S03]  /*0090*/  SGXT R7, R7, 0x1 ;  /* 0x000000010707781a */ /* 0x000fc60000000200 */
[----:B------:R-:W-:Y:S02]  /*00a0*/  IMAD R0, R3, 0x200, R0 ;  /* 0x0000020003007824 */ /* 0x000fe400078e0200 */
[----:B------:R-:W1:Y:S02]  /*00b0*/  LDC.64 R2, c[0x0][0x218] ;  /* 0x00008600ff027b82 */ /* 0x000e640000000a00 */
[----:B--2---:R-:W-:Y:S01]  /*00c0*/  IMAD.WIDE R4, R0, 0x4, R4 ;  /* 0x0000000400047825 */ /* 0x004fe200078e0204 */
[----:B------:R-:W-:-:S04]  /*00d0*/  LEA.HI R7, R7, R0, RZ, 0x6 ;  /* 0x0000000007077211 */ /* 0x000fc800078f30ff */
[--C-:B------:R-:W-:Y:S02]  /*00e0*/  SHF.R.S32.HI R6, RZ, 0x6, R7.reuse ;  /* 0x00000006ff067819 */ /* 0x100fe40000011407 */
[----:B------:R-:W-:-:S04]  /*00f0*/  SHF.R.S32.HI R7, RZ, 0x1f, R7 ;  /* 0x0000001fff077819 */ /* 0x000fc80000011407 */
[----:B------:R-:W-:-:S04]  /*0100*/  LEA.HI R7, R7, R6, RZ, 0x8 ;  /* 0x0000000607077211 */ /* 0x000fc800078f40ff */
[----:B------:R-:W-:-:S05]  /*0110*/  LOP3.LUT R7, R7, 0xffffff00, RZ, 0xc0, !PT ;  /* 0xffffff0007077812 */ /* 0x000fca00078ec0ff */
[----:B------:R-:W-:-:S04]  /*0120*/  IMAD.IADD R7, R6, 0x1, -R7 ;  /* 0x0000000106077824 */ /* 0x000fc800078e0a07 */
[----:B-1----:R-:W-:Y:S02]  /*0130*/  IMAD.WIDE R2, R7, 0x4, R2 ;  /* 0x0000000407027825 */ /* 0x002fe400078e0202 */
[----:B------:R-:W2:Y:S04]  /*0140*/  LDG.E.128 R4, desc[UR4][R4.64] ;  /* 0x0000000404047981 */ /* 0x000ea8000c1e1d00 */
[----:B------:R-:W2:Y:S02]  /*0150*/  LDG.E.EL R2, desc[UR4][R2.64] ;  /* 0x0000000402027981 */ /* 0x000ea4000c2e1900 */
[CC--:B--2---:R-:W-:Y:S01]  /*0160*/  FSETP.GEU.AND P1, PT, R6.reuse, -R2.reuse, PT ;  /* 0x800000020600720b */ /* 0x0c4fe20003f2e000 */
[--C-:B------:R-:W-:Y:S01]  /*0170*/  FADD R8, R6, R2.reuse ;  /* 0x0000000206087221 */ /* 0x100fe20000000000 */
[CC--:B------:R-:W-:Y:S01]  /*0180*/  FSETP.GEU.AND P0, PT, R7.reuse, -R2.reuse, PT ;  /* 0x800000020700720b */ /* 0x0c0fe20003f0e000 */
[--C-:B------:R-:W-:Y:S01]  /*0190*/  FADD R9, R7, R2.reuse ;  /* 0x0000000207097221 */ /* 0x100fe20000000000 */
[C-C-:B------:R-:W-:Y:S01]  /*01a0*/  FADD R7, R5.reuse, R2.reuse ;  /* 0x0000000205077221 */ /* 0x140fe20000000000 */
[----:B------:R-:W-:Y:S01]  /*01b0*/  FADD R6, R4, R2 ;  /* 0x0000000204067221 */ /* 0x000fe20000000000 */
[----:B------:R-:W-:-:S02]  /*01c0*/  FSETP.GEU.AND P2, PT, R5, -R2, PT ;  /* 0x800000020500720b */ /* 0x000fc40003f4e000 */
[----:B------:R-:W-:Y:S02]  /*01d0*/  FSETP.GEU.AND P3, PT, R4, -R2, PT ;  /* 0x800000020400720b */ /* 0x000fe40003f6e000 */
[----:B------:R-:W-:Y:S02]  /*01e0*/  FSEL R8, R8, RZ, P1 ;  /* 0x000000ff08087208 */ /* 0x000fe40000800000 */
[----:B------:R-:W-:Y:S02]  /*01f0*/  FSEL R9, R9, RZ, P0 ;  /* 0x000000ff09097208 */ /* 0x000fe40000000000 */
[----:B------:R-:W-:Y:S02]  /*0200*/  FSEL R7, R7, RZ, P2 ;  /* 0x000000ff07077208 */ /* 0x000fe40001000000 */
[----:B------:R-:W-:Y:S02]  /*0210*/  FSEL R6, R6, RZ, P3 ;  /* 0x000000ff06067208 */ /* 0x000fe40001800000 */
[----:B------:R-:W-:-:S02]  /*0220*/  FSETP.GTU.AND P1, PT, R8, RZ, PT ;  /* 0x000000ff0800720b */ /* 0x000fc40003f2c000 */
[----:B------:R-:W-:Y:S02]  /*0230*/  FSETP.GTU.AND P0, PT, R9, RZ, PT ;  /* 0x000000ff0900720b */ /* 0x000fe40003f0c000 */
[----:B------:R-:W-:Y:S02]  /*0240*/  FSETP.GTU.AND P2, PT, R7, RZ, PT ;  /* 0x000000ff0700720b */ /* 0x000fe40003f4c000 */
[----:B------:R-:W-:Y:S02]  /*0250*/  FSETP.GTU.AND P3, PT, R6, RZ, PT ;  /* 0x000000ff0600720b */ /* 0x000fe40003f6c000 */
[----:B------:R-:W-:Y:S02]  /*0260*/  SEL R2, RZ, 0x1, P1 ;  /* 0x00000001ff027807 */ /* 0x000fe40000800000 */
[----:B------:R-:W-:Y:S02]  /*0270*/  SEL R5, RZ, 0x1, P0 ;  /* 0x00000001ff057807 */ /* 0x000fe40000000000 */
[----:B------:R-:W-:-:S02]  /*0280*/  SEL R4, RZ, 0x1, P2 ;  /* 0x00000001ff047807 */ /* 0x000fc40001000000 */
[----:B------:R-:W-:Y:S02]  /*0290*/  SEL R3, RZ, 0x1, P3 ;  /* 0x00000001ff037807 */ /* 0x000fe40001800000 */
[----:B------:R-:W-:Y:S02]  /*02a0*/  PRMT R5, R2, 0x3340, R5 ;  /* 0x0000334002057816 */ /* 0x000fe40000000005 */
[----:B------:R-:W-:Y:S02]  /*02b0*/  IADD3 R2, P0, R0, UR6, RZ ;  /* 0x0000000600027c10 */ /* 0x000fe4000ff1e0ff */
[----:B------:R-:W-:Y:S02]  /*02c0*/  PRMT R4, R3, 0x3340, R4 ;  /* 0x0000334003047816 */ /* 0x000fe40000000004 */
[----:B------:R-:W-:Y:S02]  /*02d0*/  LEA.HI.X.SX32 R3, R0, UR7, 0x1, P0 ;  /* 0x0000000700037c11 */ /* 0x000fe400080f0eff */
[----:B------:R-:W-:-:S05]  /*02e0*/  PRMT R5, R4, 0x5410, R5 ;  /* 0x0000541004057816 */ /* 0x000fca0000000005 */
[----:B------:R-:W-:Y:S01]  /*02f0*/  STG.E desc[UR4][R2.64], R5 ;  /* 0x0000000502007986 */ /* 0x000fe2000c101904 */
[----:B------:R-:W-:Y:S05]  /*0300*/  EXIT ;  /* 0x000000000000794d */ /* 0x000fea0003800000 */
.L_x_0:
[----:B------:R-:W-:-:S00]  /*0310*/  BRA `(.L_x_0) ;  /* 0xfffffffc00fc7947 */ /* 0x000fc0000383ffff */
[----:B------:R-:W-:-:S00]  /*0320*/  NOP ;  /* 0x0000000000007918 */ /* 0x000fc00000000000 */
        /* <DEDUP_REMOVED lines=13> */
.L_x_1:


//--------------------- .nv.constant0.triton_poi_fused_convolution_relu_threshold_backward_25 --------------------------
	.section	.nv.constant0.triton_poi_fused_convolution_relu_threshold_backward_25,"a",@progbits
	.sectionflags	@""
	.align	4
.nv.constant0.triton_poi_fused_convolution_relu_threshold_backward_25:
	.zero		556
